	.headerflags	@"EF_CUDA_TEXMODE_UNIFIED EF_CUDA_64BIT_ADDRESS EF_CUDA_ACCELERATORS EF_CUDA_SM90 EF_CUDA_VIRTUAL_SM(EF_CUDA_SM90)"
	.elftype	@"ET_EXEC"


//--------------------- .nv.info                  --------------------------
	.section	.nv.info,"",@"SHT_CUDA_INFO"
	.align	4


	//----- nvinfo : EIATTR_REGCOUNT
	.align		4
        /*0000*/ 	.byte	0x04, 0x2f
        /*0002*/ 	.short	(.L_3 - .L_2)
	.align		4
.L_2:
        /*0004*/ 	.word	index@(triton_poi_fused__native_batch_norm_legit_no_training_8)
        /*0008*/ 	.word	0x00000012


	//----- nvinfo : EIATTR_MIN_STACK_SIZE
	.align		4
.L_3:
        /*000c*/ 	.byte	0x04, 0x12
        /*000e*/ 	.short	(.L_5 - .L_4)
	.align		4
.L_4:
        /*0010*/ 	.word	index@(triton_poi_fused__native_batch_norm_legit_no_training_8)
        /*0014*/ 	.word	0x00000000


	//----- nvinfo : EIATTR_FRAME_SIZE
	.align		4
.L_5:
        /*0018*/ 	.byte	0x04, 0x11
        /*001a*/ 	.short	(.L_7 - .L_6)
	.align		4
.L_6:
        /*001c*/ 	.word	index@(triton_poi_fused__native_batch_norm_legit_no_training_8)
        /*0020*/ 	.word	0x00000000


	//----- nvinfo : EIATTR_MIN_STACK_SIZE
	.align		4
.L_7:
        /*0024*/ 	.byte	0x04, 0x12
        /*0026*/ 	.short	(.L_9 - .L_8)
	.align		4
.L_8:
        /*0028*/ 	.word	index@(triton_poi_fused__native_batch_norm_legit_no_training_8)
        /*002c*/ 	.word	0x00000000
.L_9:


//--------------------- .nv.info.triton_poi_fused__native_batch_norm_legit_no_training_8 --------------------------
	.section	.nv.info.triton_poi_fused__native_batch_norm_legit_no_training_8,"",@"SHT_CUDA_INFO"
	.sectionflags	@""
	.align	4


	//----- nvinfo : EIATTR_CUDA_API_VERSION
	.align		4
        /*0000*/ 	.byte	0x04, 0x37
        /*0002*/ 	.short	(.L_11 - .L_10)
.L_10:
        /*0004*/ 	.word	0x0000007c


	//----- nvinfo : EIATTR_KPARAM_INFO
	.align		4
.L_11:
        /*0008*/ 	.byte	0x04, 0x17
        /*000a*/ 	.short	(.L_13 - .L_12)
.L_12:
        /*000c*/ 	.word	0x00000000
        /*0010*/ 	.short	0x0006
        /*0012*/ 	.short	0x0030
        /*0014*/ 	.byte	0x00, 0xf0, 0x11, 0x00


	//----- nvinfo : EIATTR_KPARAM_INFO
	.align		4
.L_13:
        /*0018*/ 	.byte	0x04, 0x17
        /*001a*/ 	.short	(.L_15 - .L_14)
.L_14:
        /*001c*/ 	.word	0x00000000
        /*0020*/ 	.short	0x0005
        /*0022*/ 	.short	0x0028
        /*0024*/ 	.byte	0x00, 0xf4, 0x21, 0x00


	//----- nvinfo : EIATTR_KPARAM_INFO
	.align		4
.L_15:
        /*0028*/ 	.byte	0x04, 0x17
        /*002a*/ 	.short	(.L_17 - .L_16)
.L_16:
        /*002c*/ 	.word	0x00000000
        /*0030*/ 	.short	0x0004
        /*0032*/ 	.short	0x0020
        /*0034*/ 	.byte	0x00, 0xf4, 0x21, 0x00


	//----- nvinfo : EIATTR_KPARAM_INFO
	.align		4
.L_17:
        /*0038*/ 	.byte	0x04, 0x17
        /*003a*/ 	.short	(.L_19 - .L_18)
.L_18:
        /*003c*/ 	.word	0x00000000
        /*0040*/ 	.short	0x0003
        /*0042*/ 	.short	0x0018
        /*0044*/ 	.byte	0x00, 0xf4, 0x21, 0x00


	//----- nvinfo : EIATTR_KPARAM_INFO
	.align		4
.L_19:
        /*0048*/ 	.byte	0x04, 0x17
        /*004a*/ 	.short	(.L_21 - .L_20)
.L_20:
        /*004c*/ 	.word	0x00000000
        /*0050*/ 	.short	0x0002
        /*0052*/ 	.short	0x0010
        /*0054*/ 	.byte	0x00, 0xf4, 0x21, 0x00


	//----- nvinfo : EIATTR_KPARAM_INFO
	.align		4
.L_21:
        /*0058*/ 	.byte	0x04, 0x17
        /*005a*/ 	.short	(.L_23 - .L_22)
.L_22:
        /*005c*/ 	.word	0x00000000
        /*0060*/ 	.short	0x0001
        /*0062*/ 	.short	0x0008
        /*0064*/ 	.byte	0x00, 0xf4, 0x21, 0x00


	//----- nvinfo : EIATTR_KPARAM_INFO
	.align		4
.L_23:
        /*0068*/ 	.byte	0x04, 0x17
        /*006a*/ 	.short	(.L_25 - .L_24)
.L_24:
        /*006c*/ 	.word	0x00000000
        /*0070*/ 	.short	0x0000
        /*0072*/ 	.short	0x0000
        /*0074*/ 	.byte	0x00, 0xf4, 0x21, 0x00


	//----- nvinfo : EIATTR_SPARSE_MMA_MASK
	.align		4
.L_25:
        /*0078*/ 	.byte	0x03, 0x50
        /*007a*/ 	.short	0x0000


	//----- nvinfo : EIATTR_MAXREG_COUNT
	.align		4
        /*007c*/ 	.byte	0x03, 0x1b
        /*007e*/ 	.short	0x00ff


	//----- nvinfo : EIATTR_EXIT_INSTR_OFFSETS
	.align		4
        /*0080*/ 	.byte	0x04, 0x1c
        /*0082*/ 	.short	(.L_27 - .L_26)


	//   ....[0]....
.L_26:
        /*0084*/ 	.word	0x00000390


	//----- nvinfo : EIATTR_REQNTID
	.align		4
.L_27:
        /*0088*/ 	.byte	0x04, 0x10
        /*008a*/ 	.short	(.L_29 - .L_28)
.L_28:
        /*008c*/ 	.word	0x00000100
        /*0090*/ 	.word	0x00000001
        /*0094*/ 	.word	0x00000001


	//----- nvinfo : EIATTR_CBANK_PARAM_SIZE
	.align		4
.L_29:
        /*0098*/ 	.byte	0x03, 0x19
        /*009a*/ 	.short	0x0034


	//----- nvinfo : EIATTR_PARAM_CBANK
	.align		4
        /*009c*/ 	.byte	0x04, 0x0a
        /*009e*/ 	.short	(.L_31 - .L_30)
	.align		4
.L_30:
        /*00a0*/ 	.word	index@(.nv.constant0.triton_poi_fused__native_batch_norm_legit_no_training_8)
        /*00a4*/ 	.short	0x0210
        /*00a6*/ 	.short	0x0034


	//----- nvinfo : EIATTR_SW_WAR
	.align		4
.L_31:
        /*00a8*/ 	.byte	0x04, 0x36
        /*00aa*/ 	.short	(.L_33 - .L_32)
.L_32:
        /*00ac*/ 	.word	0x00000008
.L_33:


//--------------------- .nv.callgraph             --------------------------
	.section	.nv.callgraph,"",@"SHT_CUDA_CALLGRAPH"
	.align	4
	.sectionentsize	8
	.align		4
        /*0000*/ 	.word	0x00000000
	.align		4
        /*0004*/ 	.word	0xffffffff
	.align		4
        /*0008*/ 	.word	0x00000000
	.align		4
        /*000c*/ 	.word	0xfffffffe
	.align		4
        /*0010*/ 	.word	0x00000000
	.align		4
        /*0014*/ 	.word	0xfffffffd
	.align		4
        /*0018*/ 	.word	0x00000000
	.align		4
        /*001c*/ 	.word	0xfffffffc


//--------------------- .nv.constant4             --------------------------
	.section	.nv.constant4,"a",@progbits
	.align	8
	.align		8
.nv.constant4:
        /*0000*/ 	.dword	_$_str
	.align		8
        /*0008*/ 	.dword	_$_str_$_2


//--------------------- .text.triton_poi_fused__native_batch_norm_legit_no_training_8 --------------------------
	.section	.text.triton_poi_fused__native_batch_norm_legit_no_training_8,"ax",@progbits
	.align	128
        .global         triton_poi_fused__native_batch_norm_legit_no_training_8
        .type           triton_poi_fused__native_batch_norm_legit_no_training_8,@function
        .size           triton_poi_fused__native_batch_norm_legit_no_training_8,(.L_x_1 - triton_poi_fused__native_batch_norm_legit_no_training_8)
        .other          triton_poi_fused__native_batch_norm_legit_no_training_8,@"STO_CUDA_ENTRY STV_DEFAULT"
triton_poi_fused__native_batch_norm_legit_no_training_8:
.text.triton_poi_fused__native_batch_norm_legit_no_training_8:
[----:B------:R-:W-:Y:S01]  /*0000*/  LDC R1, c[0x0][0x28] ;  /* 0x00000a00ff017b82 */ /* 0x000fe20000000800 */
[----:B------:R-:W1:Y:S07]  /*0010*/  S2R R0, SR_TID.X ;  /* 0x0000000000007919 */ /* 0x000e6e0000002100 */
[----:B------:R-:W2:Y:S01]  /*0020*/  LDC.64 R2, c[0x0][0x220] ;  /* 0x00008800ff027b82 */ /* 0x000ea20000000a00 */
[----:B------:R-:W-:Y:S01]  /*0030*/  ULDC.64 UR4, c[0x0][0x208] ;  /* 0x0000820000047ab9 */ /* 0x000fe20000000a00 */
[----:B------:R-:W3:Y:S06]  /*0040*/  S2R R7, SR_CTAID.X ;  /* 0x0000000000077919 */ /* 0x000eec0000002500 */
[----:B------:R-:W4:Y:S08]  /*0050*/  LDC.64 R8, c[0x0][0x228] ;  /* 0x00008a00ff087b82 */ /* 0x000f300000000a00 */
[----:B------:R-:W5:Y:S01]  /*0060*/  LDC.64 R10, c[0x0][0x230] ;  /* 0x00008c00ff0a7b82 */ /* 0x000f620000000a00 */
[----:B-1----:R-:W-:-:S02]  /*0070*/  SHF.L.U32 R0, R0, 0x1, RZ ;  /* 0x0000000100007819 */ /* 0x002fc400000006ff */
[----:B---3--:R-:W-:Y:S02]  /*0080*/  SHF.R.S32.HI R5, RZ, 0x16, R7 ;  /* 0x00000016ff057819 */ /* 0x008fe40000011407 */
[----:B------:R-:W-:Y:S02]  /*0090*/  LOP3.LUT R0, R0, 0x1fe, RZ, 0xc0, !PT ;  /* 0x000001fe00007812 */ /* 0x000fe400078ec0ff */
[----:B------:R-:W-:Y:S02]  /*00a0*/  SGXT R5, R5, 0x1 ;  /* 0x000000010505781a */ /* 0x000fe40000000200 */
[----:B------:R-:W-:Y:S02]  /*00b0*/  LEA R0, R7, R0, 0x9 ;  /* 0x0000000007007211 */ /* 0x000fe400078e48ff */
[----:B------:R-:W1:Y:S02]  /*00c0*/  LDC.64 R6, c[0x0][0x218] ;  /* 0x00008600ff067b82 */ /* 0x000e640000000a00 */
[----:B------:R-:W-:-:S04]  /*00d0*/  LEA.HI R5, R5, R0, RZ, 0x7 ;  /* 0x0000000005057211 */ /* 0x000fc800078f38ff */
[----:B------:R-:W-:-:S04]  /*00e0*/  LOP3.LUT R5, R5, 0xffffff80, RZ, 0xc0, !PT ;  /* 0xffffff8005057812 */ /* 0x000fc800078ec0ff */
[----:B------:R-:W-:Y:S02]  /*00f0*/  IADD3 R13, R0, -R5, RZ ;  /* 0x80000005000d7210 */ /* 0x000fe40007ffe0ff */
[----:B------:R-:W3:Y:S03]  /*0100*/  LDC.64 R4, c[0x0][0x210] ;  /* 0x00008400ff047b82 */ /* 0x000ee60000000a00 */
[----:B--2---:R-:W-:-:S06]  /*0110*/  IMAD.WIDE R2, R13, 0x4, R2 ;  /* 0x000000040d027825 */ /* 0x004fcc00078e0202 */
[----:B------:R-:W2:Y:S01]  /*0120*/  LDG.E.EL.64 R2, desc[UR4][R2.64] ;  /* 0x0000000402027981 */ /* 0x000ea2000c2e1b00 */
[----:B-1----:R-:W-:-:S06]  /*0130*/  IMAD.WIDE R6, R13, 0x4, R6 ;  /* 0x000000040d067825 */ /* 0x002fcc00078e0206 */
[----:B------:R-:W2:Y:S01]  /*0140*/  LDG.E.EL.64 R6, desc[UR4][R6.64] ;  /* 0x0000000406067981 */ /* 0x000ea2000c2e1b00 */
[----:B---3--:R-:W-:-:S06]  /*0150*/  IMAD.WIDE R4, R0, 0x4, R4 ;  /* 0x0000000400047825 */ /* 0x008fcc00078e0204 */
[----:B------:R-:W3:Y:S01]  /*0160*/  LDG.E.64 R4, desc[UR4][R4.64] ;  /* 0x0000000404047981 */ /* 0x000ee2000c1e1b00 */
[----:B----4-:R-:W-:-:S04]  /*0170*/  IMAD.WIDE R8, R13, 0x4, R8 ;  /* 0x000000040d087825 */ /* 0x010fc800078e0208 */
[----:B-----5:R-:W-:Y:S02]  /*0180*/  IMAD.WIDE R10, R13, 0x4, R10 ;  /* 0x000000040d0a7825 */ /* 0x020fe400078e020a */
[----:B------:R-:W4:Y:S04]  /*0190*/  LDG.E.EL.64 R8, desc[UR4][R8.64] ;  /* 0x0000000408087981 */ /* 0x000f28000c2e1b00 */
[----:B------:R-:W4:Y:S01]  /*01a0*/  LDG.E.EL.64 R10, desc[UR4][R10.64] ;  /* 0x000000040a0a7981 */ /* 0x000f22000c2e1b00 */
[----:B------:R-:W-:Y:S01]  /*01b0*/  HFMA2.MMA R15, -RZ, RZ, 1.625, 0 ;  /* 0x3e800000ff0f7435 */ /* 0x000fe200000001ff */
[----:B--2---:R-:W-:Y:S01]  /*01c0*/  FADD R2, R2, 9.9999997473787516356e-06 ;  /* 0x3727c5ac02027421 */ /* 0x004fe20000000000 */
[----:B------:R-:W-:-:S03]  /*01d0*/  FADD R12, R3, 9.9999997473787516356e-06 ;  /* 0x3727c5ac030c7421 */ /* 0x000fc60000000000 */
[----:B------:R1:W2:Y:S08]  /*01e0*/  MUFU.SQRT R13, R2 ;  /* 0x00000002000d7308 */ /* 0x0002b00000002000 */
[----:B------:R-:W5:Y:S01]  /*01f0*/  MUFU.SQRT R14, R12 ;  /* 0x0000000c000e7308 */ /* 0x000f620000002000 */
[----:B-1----:R-:W1:Y:S01]  /*0200*/  LDC.64 R2, c[0x0][0x238] ;  /* 0x00008e00ff027b82 */ /* 0x002e620000000a00 */
[----:B--2---:R-:W-:-:S02]  /*0210*/  FSETP.GT.AND P0, PT, R13, 8.50705917302346158658e+37, PT ;  /* 0x7e8000000d00780b */ /* 0x004fc40003f04000 */
[----:B------:R-:W-:Y:S02]  /*0220*/  FSETP.GEU.AND P2, PT, R13, 1.175494350822287508e-38, PT ;  /* 0x008000000d00780b */ /* 0x000fe40003f4e000 */
[C---:B-----5:R-:W-:Y:S02]  /*0230*/  FSETP.GT.AND P1, PT, R14.reuse, 8.50705917302346158658e+37, PT ;  /* 0x7e8000000e00780b */ /* 0x060fe40003f24000 */
[----:B------:R-:W-:-:S07]  /*0240*/  FSETP.GEU.AND P3, PT, R14, 1.175494350822287508e-38, PT ;  /* 0x008000000e00780b */ /* 0x000fce0003f6e000 */
[----:B------:R-:W-:-:S04]  /*0250*/  @P0 FMUL R13, R13, 0.25 ;  /* 0x3e8000000d0d0820 */ /* 0x000fc80000400000 */
[----:B------:R-:W-:Y:S01]  /*0260*/  @!P2 FMUL R13, R13, 16777216 ;  /* 0x4b8000000d0da820 */ /* 0x000fe20000400000 */
[----:B------:R-:W-:-:S04]  /*0270*/  @P1 FMUL R14, R14, 0.25 ;  /* 0x3e8000000e0e1820 */ /* 0x000fc80000400000 */
[----:B------:R-:W-:Y:S01]  /*0280*/  @!P3 FMUL R14, R14, 16777216 ;  /* 0x4b8000000e0eb820 */ /* 0x000fe20000400000 */
[----:B------:R-:W2:Y:S01]  /*0290*/  MUFU.RCP R13, R13 ;  /* 0x0000000d000d7308 */ /* 0x000ea20000001000 */
[----:B------:R-:W-:-:S07]  /*02a0*/  FSEL R12, R15, 1, P0 ;  /* 0x3f8000000f0c7808 */ /* 0x000fce0000000000 */
[----:B------:R-:W5:Y:S01]  /*02b0*/  MUFU.RCP R14, R14 ;  /* 0x0000000e000e7308 */ /* 0x000f620000001000 */
[----:B------:R-:W-:Y:S01]  /*02c0*/  FSEL R15, R15, 1, P1 ;  /* 0x3f8000000f0f7808 */ /* 0x000fe20000800000 */
[----:B------:R-:W-:Y:S01]  /*02d0*/  @!P2 FMUL R12, R12, 16777216 ;  /* 0x4b8000000c0ca820 */ /* 0x000fe20000400000 */
[----:B---3--:R-:W-:-:S03]  /*02e0*/  FADD R4, R4, -R6 ;  /* 0x8000000604047221 */ /* 0x008fc60000000000 */
[----:B------:R-:W-:Y:S01]  /*02f0*/  @!P3 FMUL R15, R15, 16777216 ;  /* 0x4b8000000f0fb820 */ /* 0x000fe20000400000 */
[----:B------:R-:W-:Y:S01]  /*0300*/  FADD R5, R5, -R7 ;  /* 0x8000000705057221 */ /* 0x000fe20000000000 */
[----:B--2---:R-:W-:Y:S02]  /*0310*/  FMUL R13, R13, R12 ;  /* 0x0000000c0d0d7220 */ /* 0x004fe40000400000 */
[----:B-----5:R-:W-:Y:S02]  /*0320*/  FMUL R6, R14, R15 ;  /* 0x0000000f0e067220 */ /* 0x020fe40000400000 */
[----:B------:R-:W-:Y:S02]  /*0330*/  FMUL R13, R4, R13 ;  /* 0x0000000d040d7220 */ /* 0x000fe40000400000 */
[----:B------:R-:W-:Y:S01]  /*0340*/  FMUL R6, R5, R6 ;  /* 0x0000000605067220 */ /* 0x000fe20000400000 */
[----:B-1----:R-:W-:-:S04]  /*0350*/  IMAD.WIDE R2, R0, 0x4, R2 ;  /* 0x0000000400027825 */ /* 0x002fc800078e0202 */
[----:B----4-:R-:W-:Y:S01]  /*0360*/  FFMA R8, R8, R13, R10 ;  /* 0x0000000d08087223 */ /* 0x010fe2000000000a */
[----:B------:R-:W-:-:S05]  /*0370*/  FFMA R9, R9, R6, R11 ;  /* 0x0000000609097223 */ /* 0x000fca000000000b */
[----:B------:R-:W-:Y:S01]  /*0380*/  STG.E.64 desc[UR4][R2.64], R8 ;  /* 0x0000000802007986 */ /* 0x000fe2000c101b04 */
[----:B------:R-:W-:Y:S05]  /*0390*/  EXIT ;  /* 0x000000000000794d */ /* 0x000fea0003800000 */
.L_x_0:
[----:B------:R-:W-:-:S00]  /*03a0*/  BRA `(.L_x_0) ;  /* 0xfffffffc00fc7947 */ /* 0x000fc0000383ffff */
[----:B------:R-:W-:-:S00]  /*03b0*/  NOP ;  /* 0x0000000000007918 */ /* 0x000fc00000000000 */
        /* <DEDUP_REMOVED lines=12> */
.L_x_1:


//--------------------- .nv.global.init           --------------------------
	.section	.nv.global.init,"aw",@progbits
.nv.global.init:
	.type		_$_str,@object
	.size		_$_str,(_$_str_$_2 - _$_str)
_$_str:
        /*0000*/ 	.byte	0x5f, 0x5f, 0x43, 0x55, 0x44, 0x41, 0x5f, 0x46, 0x54, 0x5a, 0x00
	.type		_$_str_$_2,@object
	.size		_$_str_$_2,(.L_1 - _$_str_$_2)
_$_str_$_2:
        /*000b*/ 	.byte	0x5f, 0x5f, 0x43, 0x55, 0x44, 0x41, 0x5f, 0x50, 0x52, 0x45, 0x43, 0x5f, 0x53, 0x51, 0x52, 0x54
        /*001b*/ 	.byte	0x00
.L_1:


//--------------------- .nv.constant0.triton_poi_fused__native_batch_norm_legit_no_training_8 --------------------------
	.section	.nv.constant0.triton_poi_fused__native_batch_norm_legit_no_training_8,"a",@progbits
	.sectionflags	@""
	.align	4
.nv.constant0.triton_poi_fused__native_batch_norm_legit_no_training_8:
	.zero		580
